//
// Generated by NVIDIA NVVM Compiler
//
// Compiler Build ID: CL-36424714
// Cuda compilation tools, release 13.0, V13.0.88
// Based on NVVM 20.0.0
//

.version 9.0
.target sm_100
.address_size 64

	// .globl	_Z18global_memory_testPf
.global .align 8 .u64 device_s_array;

.visible .entry _Z18global_memory_testPf(
	.param .u64 .ptr .align 1 _Z18global_memory_testPf_param_0
)
{
	.reg .b32 	%r<5>;
	.reg .b32 	%f<2>;
	.reg .b64 	%rd<5>;

	ld.param.u64 	%rd1, [_Z18global_memory_testPf_param_0];
	cvta.to.global.u64 	%rd2, %rd1;
	mov.u32 	%r1, %ctaid.x;
	mov.u32 	%r2, %ntid.x;
	mov.u32 	%r3, %tid.x;
	mad.lo.s32 	%r4, %r1, %r2, %r3;
	cvt.rn.f32.s32 	%f1, %r4;
	mul.wide.s32 	%rd3, %r4, 4;
	add.s64 	%rd4, %rd2, %rd3;
	st.global.f32 	[%rd4], %f1;
	ret;

}


// ===== COMPILED SASS (sm_100) =====

	.target	sm_100

	.elftype	@"ET_EXEC"


//--------------------- .note.nv.tkinfo           --------------------------
	.section	.note.nv.tkinfo,"",@"SHT_NOTE"
	.sectionflags	@"SHF_NOTE_NV_TKINFO"
	.tkinfo
        /*0018*/ 	.word	0x00000002
        /*0030*/ 	.string	""
        /*0030*/ 	.string	"ptxas"
        /*0030*/ 	.string	"Cuda compilation tools, release 13.0, V13.0.88"
        /*0030*/ 	.string	"Build cuda_13.0.r13.0/compiler.36424714_0"
        /*0030*/ 	.string	"-arch sm_100 -m 64 "



//--------------------- .note.nv.cuinfo           --------------------------
	.section	.note.nv.cuinfo,"",@"SHT_NOTE"
	.sectionflags	@"SHF_NOTE_NV_CUINFO"
        /*0018*/ 	.short	0x0002
        /*001a*/ 	.short	0x0064
        /*001c*/ 	.short	0x0082
	.zero		2


//--------------------- .nv.info                  --------------------------
	.section	.nv.info,"",@"SHT_CUDA_INFO"
	.align	4


	//----- nvinfo : EIATTR_REGCOUNT
	.align		4
        /*0000*/ 	.byte	0x04, 0x2f
        /*0002*/ 	.short	(.L_2 - .L_1)
	.align		4
.L_1:
        /*0004*/ 	.word	index@(_Z18global_memory_testPf)
        /*0008*/ 	.word	0x00000008


	//----- nvinfo : EIATTR_FRAME_SIZE
	.align		4
.L_2:
        /*000c*/ 	.byte	0x04, 0x11
        /*000e*/ 	.short	(.L_4 - .L_3)
	.align		4
.L_3:
        /*0010*/ 	.word	index@(_Z18global_memory_testPf)
        /*0014*/ 	.word	0x00000000


	//----- nvinfo : EIATTR_MIN_STACK_SIZE
	.align		4
.L_4:
        /*0018*/ 	.byte	0x04, 0x12
        /*001a*/ 	.short	(.L_6 - .L_5)
	.align		4
.L_5:
        /*001c*/ 	.word	index@(_Z18global_memory_testPf)
        /*0020*/ 	.word	0x00000000
.L_6:


//--------------------- .nv.compat                --------------------------
	.section	.nv.compat,"",@"SHT_CUDA_COMPAT_INFO"
	.align	4
        /*0000*/ 	.byte	0x02, 0x09, 0x00, 0x00, 0x02, 0x02, 0x01, 0x00, 0x02, 0x05, 0x05, 0x00, 0x03, 0x07, 0x01, 0x01
        /*0010*/ 	.byte	0x02, 0x03, 0x00, 0x00, 0x02, 0x06, 0x01, 0x00, 0x04, 0x0b, 0x08, 0x00, 0x09, 0x00, 0x00, 0x00
        /*0020*/ 	.byte	0x00, 0x00, 0x00, 0x00


//--------------------- .nv.info._Z18global_memory_testPf --------------------------
	.section	.nv.info._Z18global_memory_testPf,"",@"SHT_CUDA_INFO"
	.sectionflags	@""
	.align	4


	//----- nvinfo : EIATTR_CUDA_API_VERSION
	.align		4
        /*0000*/ 	.byte	0x04, 0x37
        /*0002*/ 	.short	(.L_8 - .L_7)
.L_7:
        /*0004*/ 	.word	0x00000082


	//----- nvinfo : EIATTR_KPARAM_INFO
	.align		4
.L_8:
        /*0008*/ 	.byte	0x04, 0x17
        /*000a*/ 	.short	(.L_10 - .L_9)
.L_9:
        /*000c*/ 	.word	0x00000000
        /*0010*/ 	.short	0x0000
        /*0012*/ 	.short	0x0000
        /*0014*/ 	.byte	0x00, 0xf5, 0x21, 0x00


	//----- nvinfo : EIATTR_SPARSE_MMA_MASK
	.align		4
.L_10:
        /*0018*/ 	.byte	0x03, 0x50
        /*001a*/ 	.short	0x0000


	//----- nvinfo : EIATTR_MAXREG_COUNT
	.align		4
        /*001c*/ 	.byte	0x03, 0x1b
        /*001e*/ 	.short	0x00ff


	//----- nvinfo : EIATTR_MERCURY_ISA_VERSION
	.align		4
        /*0020*/ 	.byte	0x03, 0x5f
        /*0022*/ 	.short	0x0101


	//----- nvinfo : EIATTR_VRC_CTA_INIT_COUNT
	.align		4
        /*0024*/ 	.byte	0x02, 0x4a
	.zero		1
	.zero		1


	//----- nvinfo : EIATTR_EXIT_INSTR_OFFSETS
	.align		4
        /*0028*/ 	.byte	0x04, 0x1c
        /*002a*/ 	.short	(.L_12 - .L_11)


	//   ....[0]....
.L_11:
        /*002c*/ 	.word	0x000000a0


	//----- nvinfo : EIATTR_CBANK_PARAM_SIZE
	.align		4
.L_12:
        /*0030*/ 	.byte	0x03, 0x19
        /*0032*/ 	.short	0x0008


	//----- nvinfo : EIATTR_PARAM_CBANK
	.align		4
        /*0034*/ 	.byte	0x04, 0x0a
        /*0036*/ 	.short	(.L_14 - .L_13)
	.align		4
.L_13:
        /*0038*/ 	.word	index@(.nv.constant0._Z18global_memory_testPf)
        /*003c*/ 	.short	0x0380
        /*003e*/ 	.short	0x0008


	//----- nvinfo : EIATTR_SW_WAR
	.align		4
.L_14:
        /*0040*/ 	.byte	0x04, 0x36
        /*0042*/ 	.short	(.L_16 - .L_15)
.L_15:
        /*0044*/ 	.word	0x00000008
.L_16:


//--------------------- .nv.callgraph             --------------------------
	.section	.nv.callgraph,"",@"SHT_CUDA_CALLGRAPH"
	.align	4
	.sectionentsize	8
	.align		4
        /*0000*/ 	.word	0x00000000
	.align		4
        /*0004*/ 	.word	0xffffffff
	.align		4
        /*0008*/ 	.word	0x00000000
	.align		4
        /*000c*/ 	.word	0xfffffffe
	.align		4
        /*0010*/ 	.word	0x00000000
	.align		4
        /*0014*/ 	.word	0xfffffffd
	.align		4
        /*0018*/ 	.word	0x00000000
	.align		4
        /*001c*/ 	.word	0xfffffffc


//--------------------- .nv.constant4             --------------------------
	.section	.nv.constant4,"a",@progbits
	.align	8
	.align		8
.nv.constant4:
        /*0000*/ 	.dword	device_s_array


//--------------------- .text._Z18global_memory_testPf --------------------------
	.section	.text._Z18global_memory_testPf,"ax",@progbits
	.align	128
        .global         _Z18global_memory_testPf
        .type           _Z18global_memory_testPf,@function
        .size           _Z18global_memory_testPf,(.L_x_1 - _Z18global_memory_testPf)
        .other          _Z18global_memory_testPf,@"STO_CUDA_ENTRY STV_DEFAULT"
_Z18global_memory_testPf:
.text._Z18global_memory_testPf:
[----:B------:R-:W-:Y:S01]  /*0000*/  LDC R1, c[0x0][0x37c] ;  /* 0x0000df00ff017b82 */ /* 0x000fe20000000800 */
[----:B------:R-:W0:Y:S07]  /*0010*/  S2R R0, SR_TID.X ;  /* 0x0000000000007919 */ /* 0x000e2e0000002100 */
[----:B------:R-:W0:Y:S01]  /*0020*/  S2UR UR6, SR_CTAID.X ;  /* 0x00000000000679c3 */ /* 0x000e220000002500 */
[----:B------:R-:W1:Y:S07]  /*0030*/  LDCU.64 UR4, c[0x0][0x358] ;  /* 0x00006b00ff0477ac */ /* 0x000e6e0008000a00 */
[----:B------:R-:W0:Y:S08]  /*0040*/  LDC R5, c[0x0][0x360] ;  /* 0x0000d800ff057b82 */ /* 0x000e300000000800 */
[----:B------:R-:W2:Y:S01]  /*0050*/  LDC.64 R2, c[0x0][0x380] ;  /* 0x0000e000ff027b82 */ /* 0x000ea20000000a00 */
[----:B0-----:R-:W-:-:S04]  /*0060*/  IMAD R5, R5, UR6, R0 ;  /* 0x0000000605057c24 */ /* 0x001fc8000f8e0200 */
[----:B--2---:R-:W-:Y:S01]  /*0070*/  IMAD.WIDE R2, R5, 0x4, R2 ;  /* 0x0000000405027825 */ /* 0x004fe200078e0202 */
[----:B------:R-:W-:-:S05]  /*0080*/  I2FP.F32.S32 R5, R5 ;  /* 0x0000000500057245 */ /* 0x000fca0000201400 */
[----:B-1----:R-:W-:Y:S01]  /*0090*/  STG.E desc[UR4][R2.64], R5 ;  /* 0x0000000502007986 */ /* 0x002fe2000c101904 */
[----:B------:R-:W-:Y:S05]  /*00a0*/  EXIT ;  /* 0x000000000000794d */ /* 0x000fea0003800000 */
.L_x_0:
[----:B------:R-:W-:-:S00]  /*00b0*/  BRA `(.L_x_0) ;  /* 0xfffffffc00fc7947 */ /* 0x000fc0000383ffff */
[----:B------:R-:W-:-:S00]  /*00c0*/  NOP ;  /* 0x0000000000007918 */ /* 0x000fc00000000000 */
        /* <DEDUP_REMOVED lines=11> */
.L_x_1:


//--------------------- .nv.shared.reserved.0     --------------------------
	.section	.nv.shared.reserved.0,"aw",@nobits
	.weak		__nv_reservedSMEM_offset_0_alias
	.size		__nv_reservedSMEM_offset_0_alias, 0, 64
	.other		__nv_reservedSMEM_offset_0_alias,@"STO_CUDA_RESERVED_SHARED STV_DEFAULT"
__nv_reservedSMEM_offset_0_alias:
	.zero		0
	.zero		64


//--------------------- .nv.global                --------------------------
	.section	.nv.global,"aw",@nobits
	.align	8
.nv.global:
	.type		device_s_array,@object
	.size		device_s_array,(.L_0 - device_s_array)
device_s_array:
	.zero		8
.L_0:


//--------------------- .nv.constant0._Z18global_memory_testPf --------------------------
	.section	.nv.constant0._Z18global_memory_testPf,"a",@progbits
	.sectionflags	@""
	.align	4
.nv.constant0._Z18global_memory_testPf:
	.zero		904


//--------------------- SYMBOLS --------------------------

	.type		.nv.reservedSmem.offset0,@object
	.size		.nv.reservedSmem.offset0,0x4
